	.headerflags	@"EF_CUDA_TEXMODE_UNIFIED EF_CUDA_64BIT_ADDRESS EF_CUDA_ACCELERATORS EF_CUDA_SM90 EF_CUDA_VIRTUAL_SM(EF_CUDA_SM90)"
	.elftype	@"ET_EXEC"


//--------------------- .nv.info                  --------------------------
	.section	.nv.info,"",@"SHT_CUDA_INFO"
	.align	4


	//----- nvinfo : EIATTR_REGCOUNT
	.align		4
        /*0000*/ 	.byte	0x04, 0x2f
        /*0002*/ 	.short	(.L_1 - .L_0)
	.align		4
.L_0:
        /*0004*/ 	.word	index@(triton_poi_fused__to_copy_25)
        /*0008*/ 	.word	0x0000000a


	//----- nvinfo : EIATTR_MIN_STACK_SIZE
	.align		4
.L_1:
        /*000c*/ 	.byte	0x04, 0x12
        /*000e*/ 	.short	(.L_3 - .L_2)
	.align		4
.L_2:
        /*0010*/ 	.word	index@(triton_poi_fused__to_copy_25)
        /*0014*/ 	.word	0x00000000


	//----- nvinfo : EIATTR_FRAME_SIZE
	.align		4
.L_3:
        /*0018*/ 	.byte	0x04, 0x11
        /*001a*/ 	.short	(.L_5 - .L_4)
	.align		4
.L_4:
        /*001c*/ 	.word	index@(triton_poi_fused__to_copy_25)
        /*0020*/ 	.word	0x00000000


	//----- nvinfo : EIATTR_MIN_STACK_SIZE
	.align		4
.L_5:
        /*0024*/ 	.byte	0x04, 0x12
        /*0026*/ 	.short	(.L_7 - .L_6)
	.align		4
.L_6:
        /*0028*/ 	.word	index@(triton_poi_fused__to_copy_25)
        /*002c*/ 	.word	0x00000000
.L_7:


//--------------------- .nv.info.triton_poi_fused__to_copy_25 --------------------------
	.section	.nv.info.triton_poi_fused__to_copy_25,"",@"SHT_CUDA_INFO"
	.sectionflags	@""
	.align	4


	//----- nvinfo : EIATTR_CUDA_API_VERSION
	.align		4
        /*0000*/ 	.byte	0x04, 0x37
        /*0002*/ 	.short	(.L_9 - .L_8)
.L_8:
        /*0004*/ 	.word	0x0000007c


	//----- nvinfo : EIATTR_KPARAM_INFO
	.align		4
.L_9:
        /*0008*/ 	.byte	0x04, 0x17
        /*000a*/ 	.short	(.L_11 - .L_10)
.L_10:
        /*000c*/ 	.word	0x00000000
        /*0010*/ 	.short	0x0001
        /*0012*/ 	.short	0x0008
        /*0014*/ 	.byte	0x00, 0xf0, 0x11, 0x00


	//----- nvinfo : EIATTR_KPARAM_INFO
	.align		4
.L_11:
        /*0018*/ 	.byte	0x04, 0x17
        /*001a*/ 	.short	(.L_13 - .L_12)
.L_12:
        /*001c*/ 	.word	0x00000000
        /*0020*/ 	.short	0x0000
        /*0022*/ 	.short	0x0000
        /*0024*/ 	.byte	0x00, 0xf4, 0x21, 0x00


	//----- nvinfo : EIATTR_SPARSE_MMA_MASK
	.align		4
.L_13:
        /*0028*/ 	.byte	0x03, 0x50
        /*002a*/ 	.short	0x0000


	//----- nvinfo : EIATTR_MAXREG_COUNT
	.align		4
        /*002c*/ 	.byte	0x03, 0x1b
        /*002e*/ 	.short	0x00ff


	//----- nvinfo : EIATTR_EXIT_INSTR_OFFSETS
	.align		4
        /*0030*/ 	.byte	0x04, 0x1c
        /*0032*/ 	.short	(.L_15 - .L_14)


	//   ....[0]....
.L_14:
        /*0034*/ 	.word	0x00000100


	//   ....[1]....
        /*0038*/ 	.word	0x00000130


	//----- nvinfo : EIATTR_REQNTID
	.align		4
.L_15:
        /*003c*/ 	.byte	0x04, 0x10
        /*003e*/ 	.short	(.L_17 - .L_16)
.L_16:
        /*0040*/ 	.word	0x00000020
        /*0044*/ 	.word	0x00000001
        /*0048*/ 	.word	0x00000001


	//----- nvinfo : EIATTR_CBANK_PARAM_SIZE
	.align		4
.L_17:
        /*004c*/ 	.byte	0x03, 0x19
        /*004e*/ 	.short	0x000c


	//----- nvinfo : EIATTR_PARAM_CBANK
	.align		4
        /*0050*/ 	.byte	0x04, 0x0a
        /*0052*/ 	.short	(.L_19 - .L_18)
	.align		4
.L_18:
        /*0054*/ 	.word	index@(.nv.constant0.triton_poi_fused__to_copy_25)
        /*0058*/ 	.short	0x0210
        /*005a*/ 	.short	0x000c


	//----- nvinfo : EIATTR_SW_WAR
	.align		4
.L_19:
        /*005c*/ 	.byte	0x04, 0x36
        /*005e*/ 	.short	(.L_21 - .L_20)
.L_20:
        /*0060*/ 	.word	0x00000008
.L_21:


//--------------------- .nv.callgraph             --------------------------
	.section	.nv.callgraph,"",@"SHT_CUDA_CALLGRAPH"
	.align	4
	.sectionentsize	8
	.align		4
        /*0000*/ 	.word	0x00000000
	.align		4
        /*0004*/ 	.word	0xffffffff
	.align		4
        /*0008*/ 	.word	0x00000000
	.align		4
        /*000c*/ 	.word	0xfffffffe
	.align		4
        /*0010*/ 	.word	0x00000000
	.align		4
        /*0014*/ 	.word	0xfffffffd
	.align		4
        /*0018*/ 	.word	0x00000000
	.align		4
        /*001c*/ 	.word	0xfffffffc


//--------------------- .text.triton_poi_fused__to_copy_25 --------------------------
	.section	.text.triton_poi_fused__to_copy_25,"ax",@progbits
	.align	128
        .global         triton_poi_fused__to_copy_25
        .type           triton_poi_fused__to_copy_25,@function
        .size           triton_poi_fused__to_copy_25,(.L_x_1 - triton_poi_fused__to_copy_25)
        .other          triton_poi_fused__to_copy_25,@"STO_CUDA_ENTRY STV_DEFAULT"
triton_poi_fused__to_copy_25:
.text.triton_poi_fused__to_copy_25:
[----:B------:R-:W0:Y:S02]  /*0000*/  LDC R1, c[0x0][0x28] ;  /* 0x00000a00ff017b82 */ /* 0x000e240000000800 */
[----:B------:R-:W1:Y:S01]  /*0010*/  S2R R6, SR_TID.X ;  /* 0x0000000000067919 */ /* 0x000e620000002100 */
[----:B------:R-:W-:Y:S01]  /*0020*/  IMAD.MOV.U32 R7, RZ, RZ, 0x3f000000 ;  /* 0x3f000000ff077424 */ /* 0x000fe200078e00ff */
[----:B------:R-:W2:Y:S01]  /*0030*/  LDC.64 R2, c[0x0][0x210] ;  /* 0x00008400ff027b82 */ /* 0x000ea20000000a00 */
[----:B------:R-:W3:Y:S01]  /*0040*/  S2R R5, SR_CTAID.X ;  /* 0x0000000000057919 */ /* 0x000ee20000002500 */
[C---:B-1----:R-:W-:Y:S02]  /*0050*/  LOP3.LUT R0, R6.reuse, 0x7, RZ, 0xc0, !PT ;  /* 0x0000000706007812 */ /* 0x042fe400078ec0ff */
[----:B------:R-:W-:-:S03]  /*0060*/  LOP3.LUT P0, RZ, R6, 0x18, RZ, 0xc0, !PT ;  /* 0x0000001806ff7812 */ /* 0x000fc6000780c0ff */
[----:B---3--:R-:W-:-:S04]  /*0070*/  IMAD R5, R5, 0x8, R0 ;  /* 0x0000000805057824 */ /* 0x008fc800078e0200 */
[C---:B--2---:R-:W-:Y:S01]  /*0080*/  IMAD.WIDE R2, R5.reuse, 0x8, R2 ;  /* 0x0000000805027825 */ /* 0x044fe200078e0202 */
[----:B------:R-:W-:Y:S02]  /*0090*/  I2FP.F32.S32 R0, R5 ;  /* 0x0000000500007245 */ /* 0x000fe40000201400 */
[----:B------:R-:W-:-:S03]  /*00a0*/  ISETP.LT.AND P0, PT, R5, 0x8, !P0 ;  /* 0x000000080500780c */ /* 0x000fc60004701270 */
[----:B------:R-:W-:-:S04]  /*00b0*/  FADD R0, R0, 0.5 ;  /* 0x3f00000000007421 */ /* 0x000fc80000000000 */
[----:B------:R-:W-:-:S05]  /*00c0*/  FFMA R0, R0, R7, -0.5 ;  /* 0xbf00000000007423 */ /* 0x000fca0000000007 */
[----:B------:R-:W-:-:S04]  /*00d0*/  FMNMX R0, RZ, R0, !PT ;  /* 0x00000000ff007209 */ /* 0x000fc80007800000 */
[----:B------:R-:W1:Y:S02]  /*00e0*/  F2I.TRUNC.NTZ R4, R0 ;  /* 0x0000000000047305 */ /* 0x000e64000020f100 */
[----:B-1----:R-:W-:Y:S01]  /*00f0*/  SHF.R.S32.HI R5, RZ, 0x1f, R4 ;  /* 0x0000001fff057819 */ /* 0x002fe20000011404 */
[----:B------:R-:W-:Y:S06]  /*0100*/  @!P0 EXIT ;  /* 0x000000000000894d */ /* 0x000fec0003800000 */
[----:B------:R-:W-:Y:S02]  /*0110*/  ULDC.64 UR4, c[0x0][0x208] ;  /* 0x0000820000047ab9 */ /* 0x000fe40000000a00 */
[----:B------:R-:W-:Y:S01]  /*0120*/  STG.E.64 desc[UR4][R2.64], R4 ;  /* 0x0000000402007986 */ /* 0x000fe2000c101b04 */
[----:B------:R-:W-:Y:S05]  /*0130*/  EXIT ;  /* 0x000000000000794d */ /* 0x000fea0003800000 */
.L_x_0:
[----:B------:R-:W-:-:S00]  /*0140*/  BRA `(.L_x_0) ;  /* 0xfffffffc00fc7947 */ /* 0x000fc0000383ffff */
[----:B------:R-:W-:-:S00]  /*0150*/  NOP ;  /* 0x0000000000007918 */ /* 0x000fc00000000000 */
        /* <DEDUP_REMOVED lines=10> */
.L_x_1:


//--------------------- .nv.constant0.triton_poi_fused__to_copy_25 --------------------------
	.section	.nv.constant0.triton_poi_fused__to_copy_25,"a",@progbits
	.sectionflags	@""
	.align	4
.nv.constant0.triton_poi_fused__to_copy_25:
	.zero		540
